//
// Generated by NVIDIA NVVM Compiler
//
// Compiler Build ID: CL-36424714
// Cuda compilation tools, release 13.0, V13.0.88
// Based on NVVM 20.0.0
//

.version 9.0
.target sm_100
.address_size 64

	// .globl	_Z12transpose_v1PfS_ii
// _ZZ12transpose_v2ILi32ELi16EEvPfS0_iiE4tile has been demoted

.visible .entry _Z12transpose_v1PfS_ii(
	.param .u64 .ptr .align 1 _Z12transpose_v1PfS_ii_param_0,
	.param .u64 .ptr .align 1 _Z12transpose_v1PfS_ii_param_1,
	.param .u32 _Z12transpose_v1PfS_ii_param_2,
	.param .u32 _Z12transpose_v1PfS_ii_param_3
)
{
	.reg .pred 	%p<4>;
	.reg .b32 	%r<15>;
	.reg .b32 	%f<2>;
	.reg .b64 	%rd<9>;

	ld.param.u64 	%rd1, [_Z12transpose_v1PfS_ii_param_0];
	ld.param.u64 	%rd2, [_Z12transpose_v1PfS_ii_param_1];
	ld.param.u32 	%r3, [_Z12transpose_v1PfS_ii_param_2];
	ld.param.u32 	%r5, [_Z12transpose_v1PfS_ii_param_3];
	mov.u32 	%r6, %tid.x;
	mov.u32 	%r7, %ctaid.x;
	mov.u32 	%r8, %ntid.x;
	mad.lo.s32 	%r1, %r7, %r8, %r6;
	mov.u32 	%r9, %tid.y;
	mov.u32 	%r10, %ctaid.y;
	mov.u32 	%r11, %ntid.y;
	mad.lo.s32 	%r12, %r10, %r11, %r9;
	setp.ge.s32 	%p1, %r1, %r3;
	setp.ge.s32 	%p2, %r12, %r5;
	or.pred  	%p3, %p1, %p2;
	@%p3 bra 	$L__BB0_2;
	cvta.to.global.u64 	%rd3, %rd2;
	cvta.to.global.u64 	%rd4, %rd1;
	mad.lo.s32 	%r13, %r3, %r12, %r1;
	mul.wide.s32 	%rd5, %r13, 4;
	add.s64 	%rd6, %rd3, %rd5;
	ld.global.f32 	%f1, [%rd6];
	mad.lo.s32 	%r14, %r5, %r1, %r12;
	mul.wide.s32 	%rd7, %r14, 4;
	add.s64 	%rd8, %rd4, %rd7;
	st.global.f32 	[%rd8], %f1;
$L__BB0_2:
	ret;

}
	// .globl	_Z12transpose_v2ILi32ELi16EEvPfS0_ii
.visible .entry _Z12transpose_v2ILi32ELi16EEvPfS0_ii(
	.param .u64 .ptr .align 1 _Z12transpose_v2ILi32ELi16EEvPfS0_ii_param_0,
	.param .u64 .ptr .align 1 _Z12transpose_v2ILi32ELi16EEvPfS0_ii_param_1,
	.param .u32 _Z12transpose_v2ILi32ELi16EEvPfS0_ii_param_2,
	.param .u32 _Z12transpose_v2ILi32ELi16EEvPfS0_ii_param_3
)
{
	.reg .pred 	%p<4>;
	.reg .b32 	%r<30>;
	.reg .b32 	%f<3>;
	.reg .b64 	%rd<9>;
	// demoted variable
	.shared .align 4 .b8 _ZZ12transpose_v2ILi32ELi16EEvPfS0_iiE4tile[2048];
	ld.param.u64 	%rd1, [_Z12transpose_v2ILi32ELi16EEvPfS0_ii_param_0];
	ld.param.u64 	%rd2, [_Z12transpose_v2ILi32ELi16EEvPfS0_ii_param_1];
	ld.param.u32 	%r7, [_Z12transpose_v2ILi32ELi16EEvPfS0_ii_param_2];
	ld.param.u32 	%r8, [_Z12transpose_v2ILi32ELi16EEvPfS0_ii_param_3];
	mov.u32 	%r1, %tid.x;
	mov.u32 	%r9, %ctaid.x;
	mov.u32 	%r10, %ntid.x;
	mul.lo.s32 	%r11, %r9, %r10;
	add.s32 	%r12, %r11, %r1;
	mov.u32 	%r2, %tid.y;
	mov.u32 	%r13, %ctaid.y;
	mov.u32 	%r14, %ntid.y;
	mul.lo.s32 	%r15, %r13, %r14;
	add.s32 	%r16, %r15, %r2;
	mad.lo.s32 	%r3, %r7, %r16, %r12;
	mad.lo.s32 	%r17, %r2, %r10, %r1;
	div.u32 	%r4, %r17, %r14;
	mul.lo.s32 	%r18, %r4, %r14;
	sub.s32 	%r5, %r17, %r18;
	add.s32 	%r19, %r5, %r15;
	add.s32 	%r20, %r4, %r11;
	mad.lo.s32 	%r6, %r20, %r8, %r19;
	setp.ge.s32 	%p1, %r19, %r7;
	setp.ge.s32 	%p2, %r20, %r8;
	or.pred  	%p3, %p2, %p1;
	@%p3 bra 	$L__BB1_2;
	cvta.to.global.u64 	%rd3, %rd2;
	cvta.to.global.u64 	%rd4, %rd1;
	mul.wide.s32 	%rd5, %r3, 4;
	add.s64 	%rd6, %rd3, %rd5;
	ld.global.f32 	%f1, [%rd6];
	shl.b32 	%r21, %r2, 7;
	mov.u32 	%r22, _ZZ12transpose_v2ILi32ELi16EEvPfS0_iiE4tile;
	add.s32 	%r23, %r22, %r21;
	shl.b32 	%r24, %r1, 2;
	add.s32 	%r25, %r23, %r24;
	st.shared.f32 	[%r25], %f1;
	bar.sync 	0;
	shl.b32 	%r26, %r5, 7;
	add.s32 	%r27, %r22, %r26;
	shl.b32 	%r28, %r4, 2;
	add.s32 	%r29, %r27, %r28;
	ld.shared.f32 	%f2, [%r29];
	mul.wide.s32 	%rd7, %r6, 4;
	add.s64 	%rd8, %rd4, %rd7;
	st.global.f32 	[%rd8], %f2;
$L__BB1_2:
	ret;

}


// ===== COMPILED SASS (sm_100) =====

	.target	sm_100

	.elftype	@"ET_EXEC"


//--------------------- .note.nv.tkinfo           --------------------------
	.section	.note.nv.tkinfo,"",@"SHT_NOTE"
	.sectionflags	@"SHF_NOTE_NV_TKINFO"
	.tkinfo
        /*0018*/ 	.word	0x00000002
        /*0030*/ 	.string	""
        /*0030*/ 	.string	"ptxas"
        /*0030*/ 	.string	"Cuda compilation tools, release 13.0, V13.0.88"
        /*0030*/ 	.string	"Build cuda_13.0.r13.0/compiler.36424714_0"
        /*0030*/ 	.string	"-arch sm_100 -m 64 "



//--------------------- .note.nv.cuinfo           --------------------------
	.section	.note.nv.cuinfo,"",@"SHT_NOTE"
	.sectionflags	@"SHF_NOTE_NV_CUINFO"
        /*0018*/ 	.short	0x0002
        /*001a*/ 	.short	0x0064
        /*001c*/ 	.short	0x0082
	.zero		2


//--------------------- .nv.info                  --------------------------
	.section	.nv.info,"",@"SHT_CUDA_INFO"
	.align	4


	//----- nvinfo : EIATTR_REGCOUNT
	.align		4
        /*0000*/ 	.byte	0x04, 0x2f
        /*0002*/ 	.short	(.L_1 - .L_0)
	.align		4
.L_0:
        /*0004*/ 	.word	index@(_Z12transpose_v1PfS_ii)
        /*0008*/ 	.word	0x0000000a


	//----- nvinfo : EIATTR_FRAME_SIZE
	.align		4
.L_1:
        /*000c*/ 	.byte	0x04, 0x11
        /*000e*/ 	.short	(.L_3 - .L_2)
	.align		4
.L_2:
        /*0010*/ 	.word	index@(_Z12transpose_v1PfS_ii)
        /*0014*/ 	.word	0x00000000


	//----- nvinfo : EIATTR_REGCOUNT
	.align		4
.L_3:
        /*0018*/ 	.byte	0x04, 0x2f
        /*001a*/ 	.short	(.L_5 - .L_4)
	.align		4
.L_4:
        /*001c*/ 	.word	index@(_Z12transpose_v2ILi32ELi16EEvPfS0_ii)
        /*0020*/ 	.word	0x0000000e


	//----- nvinfo : EIATTR_FRAME_SIZE
	.align		4
.L_5:
        /*0024*/ 	.byte	0x04, 0x11
        /*0026*/ 	.short	(.L_7 - .L_6)
	.align		4
.L_6:
        /*0028*/ 	.word	index@(_Z12transpose_v2ILi32ELi16EEvPfS0_ii)
        /*002c*/ 	.word	0x00000000


	//----- nvinfo : EIATTR_MIN_STACK_SIZE
	.align		4
.L_7:
        /*0030*/ 	.byte	0x04, 0x12
        /*0032*/ 	.short	(.L_9 - .L_8)
	.align		4
.L_8:
        /*0034*/ 	.word	index@(_Z12transpose_v2ILi32ELi16EEvPfS0_ii)
        /*0038*/ 	.word	0x00000000


	//----- nvinfo : EIATTR_MIN_STACK_SIZE
	.align		4
.L_9:
        /*003c*/ 	.byte	0x04, 0x12
        /*003e*/ 	.short	(.L_11 - .L_10)
	.align		4
.L_10:
        /*0040*/ 	.word	index@(_Z12transpose_v1PfS_ii)
        /*0044*/ 	.word	0x00000000
.L_11:


//--------------------- .nv.compat                --------------------------
	.section	.nv.compat,"",@"SHT_CUDA_COMPAT_INFO"
	.align	4
        /*0000*/ 	.byte	0x02, 0x09, 0x00, 0x00, 0x02, 0x02, 0x01, 0x00, 0x02, 0x05, 0x05, 0x00, 0x03, 0x07, 0x01, 0x01
        /*0010*/ 	.byte	0x02, 0x03, 0x00, 0x00, 0x02, 0x06, 0x01, 0x00, 0x04, 0x0b, 0x08, 0x00, 0x09, 0x00, 0x00, 0x00
        /*0020*/ 	.byte	0x00, 0x00, 0x00, 0x00


//--------------------- .nv.info._Z12transpose_v2ILi32ELi16EEvPfS0_ii --------------------------
	.section	.nv.info._Z12transpose_v2ILi32ELi16EEvPfS0_ii,"",@"SHT_CUDA_INFO"
	.sectionflags	@""
	.align	4


	//----- nvinfo : EIATTR_CUDA_API_VERSION
	.align		4
        /*0000*/ 	.byte	0x04, 0x37
        /*0002*/ 	.short	(.L_13 - .L_12)
.L_12:
        /*0004*/ 	.word	0x00000082


	//----- nvinfo : EIATTR_KPARAM_INFO
	.align		4
.L_13:
        /*0008*/ 	.byte	0x04, 0x17
        /*000a*/ 	.short	(.L_15 - .L_14)
.L_14:
        /*000c*/ 	.word	0x00000000
        /*0010*/ 	.short	0x0003
        /*0012*/ 	.short	0x0014
        /*0014*/ 	.byte	0x00, 0xf0, 0x11, 0x00


	//----- nvinfo : EIATTR_KPARAM_INFO
	.align		4
.L_15:
        /*0018*/ 	.byte	0x04, 0x17
        /*001a*/ 	.short	(.L_17 - .L_16)
.L_16:
        /*001c*/ 	.word	0x00000000
        /*0020*/ 	.short	0x0002
        /*0022*/ 	.short	0x0010
        /*0024*/ 	.byte	0x00, 0xf0, 0x11, 0x00


	//----- nvinfo : EIATTR_KPARAM_INFO
	.align		4
.L_17:
        /*0028*/ 	.byte	0x04, 0x17
        /*002a*/ 	.short	(.L_19 - .L_18)
.L_18:
        /*002c*/ 	.word	0x00000000
        /*0030*/ 	.short	0x0001
        /*0032*/ 	.short	0x0008
        /*0034*/ 	.byte	0x00, 0xf5, 0x21, 0x00


	//----- nvinfo : EIATTR_KPARAM_INFO
	.align		4
.L_19:
        /*0038*/ 	.byte	0x04, 0x17
        /*003a*/ 	.short	(.L_21 - .L_20)
.L_20:
        /*003c*/ 	.word	0x00000000
        /*0040*/ 	.short	0x0000
        /*0042*/ 	.short	0x0000
        /*0044*/ 	.byte	0x00, 0xf5, 0x21, 0x00


	//----- nvinfo : EIATTR_SPARSE_MMA_MASK
	.align		4
.L_21:
        /*0048*/ 	.byte	0x03, 0x50
        /*004a*/ 	.short	0x0000


	//----- nvinfo : EIATTR_MAXREG_COUNT
	.align		4
        /*004c*/ 	.byte	0x03, 0x1b
        /*004e*/ 	.short	0x00ff


	//----- nvinfo : EIATTR_NUM_BARRIERS
	.align		4
        /*0050*/ 	.byte	0x02, 0x4c
        /*0052*/ 	.byte	0x01
	.zero		1


	//----- nvinfo : EIATTR_MERCURY_ISA_VERSION
	.align		4
        /*0054*/ 	.byte	0x03, 0x5f
        /*0056*/ 	.short	0x0101


	//----- nvinfo : EIATTR_VRC_CTA_INIT_COUNT
	.align		4
        /*0058*/ 	.byte	0x02, 0x4a
	.zero		1
	.zero		1


	//----- nvinfo : EIATTR_EXIT_INSTR_OFFSETS
	.align		4
        /*005c*/ 	.byte	0x04, 0x1c
        /*005e*/ 	.short	(.L_23 - .L_22)


	//   ....[0]....
.L_22:
        /*0060*/ 	.word	0x00000250


	//   ....[1]....
        /*0064*/ 	.word	0x00000370


	//----- nvinfo : EIATTR_CBANK_PARAM_SIZE
	.align		4
.L_23:
        /*0068*/ 	.byte	0x03, 0x19
        /*006a*/ 	.short	0x0018


	//----- nvinfo : EIATTR_PARAM_CBANK
	.align		4
        /*006c*/ 	.byte	0x04, 0x0a
        /*006e*/ 	.short	(.L_25 - .L_24)
	.align		4
.L_24:
        /*0070*/ 	.word	index@(.nv.constant0._Z12transpose_v2ILi32ELi16EEvPfS0_ii)
        /*0074*/ 	.short	0x0380
        /*0076*/ 	.short	0x0018


	//----- nvinfo : EIATTR_SW_WAR
	.align		4
.L_25:
        /*0078*/ 	.byte	0x04, 0x36
        /*007a*/ 	.short	(.L_27 - .L_26)
.L_26:
        /*007c*/ 	.word	0x00000008
.L_27:


//--------------------- .nv.info._Z12transpose_v1PfS_ii --------------------------
	.section	.nv.info._Z12transpose_v1PfS_ii,"",@"SHT_CUDA_INFO"
	.sectionflags	@""
	.align	4


	//----- nvinfo : EIATTR_CUDA_API_VERSION
	.align		4
        /*0000*/ 	.byte	0x04, 0x37
        /*0002*/ 	.short	(.L_29 - .L_28)
.L_28:
        /*0004*/ 	.word	0x00000082


	//----- nvinfo : EIATTR_KPARAM_INFO
	.align		4
.L_29:
        /*0008*/ 	.byte	0x04, 0x17
        /*000a*/ 	.short	(.L_31 - .L_30)
.L_30:
        /*000c*/ 	.word	0x00000000
        /*0010*/ 	.short	0x0003
        /*0012*/ 	.short	0x0014
        /*0014*/ 	.byte	0x00, 0xf0, 0x11, 0x00


	//----- nvinfo : EIATTR_KPARAM_INFO
	.align		4
.L_31:
        /*0018*/ 	.byte	0x04, 0x17
        /*001a*/ 	.short	(.L_33 - .L_32)
.L_32:
        /*001c*/ 	.word	0x00000000
        /*0020*/ 	.short	0x0002
        /*0022*/ 	.short	0x0010
        /*0024*/ 	.byte	0x00, 0xf0, 0x11, 0x00


	//----- nvinfo : EIATTR_KPARAM_INFO
	.align		4
.L_33:
        /*0028*/ 	.byte	0x04, 0x17
        /*002a*/ 	.short	(.L_35 - .L_34)
.L_34:
        /*002c*/ 	.word	0x00000000
        /*0030*/ 	.short	0x0001
        /*0032*/ 	.short	0x0008
        /*0034*/ 	.byte	0x00, 0xf5, 0x21, 0x00


	//----- nvinfo : EIATTR_KPARAM_INFO
	.align		4
.L_35:
        /*0038*/ 	.byte	0x04, 0x17
        /*003a*/ 	.short	(.L_37 - .L_36)
.L_36:
        /*003c*/ 	.word	0x00000000
        /*0040*/ 	.short	0x0000
        /*0042*/ 	.short	0x0000
        /*0044*/ 	.byte	0x00, 0xf5, 0x21, 0x00


	//----- nvinfo : EIATTR_SPARSE_MMA_MASK
	.align		4
.L_37:
        /*0048*/ 	.byte	0x03, 0x50
        /*004a*/ 	.short	0x0000


	//----- nvinfo : EIATTR_MAXREG_COUNT
	.align		4
        /*004c*/ 	.byte	0x03, 0x1b
        /*004e*/ 	.short	0x00ff


	//----- nvinfo : EIATTR_MERCURY_ISA_VERSION
	.align		4
        /*0050*/ 	.byte	0x03, 0x5f
        /*0052*/ 	.short	0x0101


	//----- nvinfo : EIATTR_VRC_CTA_INIT_COUNT
	.align		4
        /*0054*/ 	.byte	0x02, 0x4a
	.zero		1
	.zero		1


	//----- nvinfo : EIATTR_EXIT_INSTR_OFFSETS
	.align		4
        /*0058*/ 	.byte	0x04, 0x1c
        /*005a*/ 	.short	(.L_39 - .L_38)


	//   ....[0]....
.L_38:
        /*005c*/ 	.word	0x000000c0


	//   ....[1]....
        /*0060*/ 	.word	0x00000160


	//----- nvinfo : EIATTR_CBANK_PARAM_SIZE
	.align		4
.L_39:
        /*0064*/ 	.byte	0x03, 0x19
        /*0066*/ 	.short	0x0018


	//----- nvinfo : EIATTR_PARAM_CBANK
	.align		4
        /*0068*/ 	.byte	0x04, 0x0a
        /*006a*/ 	.short	(.L_41 - .L_40)
	.align		4
.L_40:
        /*006c*/ 	.word	index@(.nv.constant0._Z12transpose_v1PfS_ii)
        /*0070*/ 	.short	0x0380
        /*0072*/ 	.short	0x0018


	//----- nvinfo : EIATTR_SW_WAR
	.align		4
.L_41:
        /*0074*/ 	.byte	0x04, 0x36
        /*0076*/ 	.short	(.L_43 - .L_42)
.L_42:
        /*0078*/ 	.word	0x00000008
.L_43:


//--------------------- .nv.callgraph             --------------------------
	.section	.nv.callgraph,"",@"SHT_CUDA_CALLGRAPH"
	.align	4
	.sectionentsize	8
	.align		4
        /*0000*/ 	.word	0x00000000
	.align		4
        /*0004*/ 	.word	0xffffffff
	.align		4
        /*0008*/ 	.word	0x00000000
	.align		4
        /*000c*/ 	.word	0xfffffffe
	.align		4
        /*0010*/ 	.word	0x00000000
	.align		4
        /*0014*/ 	.word	0xfffffffd
	.align		4
        /*0018*/ 	.word	0x00000000
	.align		4
        /*001c*/ 	.word	0xfffffffc


//--------------------- .text._Z12transpose_v2ILi32ELi16EEvPfS0_ii --------------------------
	.section	.text._Z12transpose_v2ILi32ELi16EEvPfS0_ii,"ax",@progbits
	.align	128
        .global         _Z12transpose_v2ILi32ELi16EEvPfS0_ii
        .type           _Z12transpose_v2ILi32ELi16EEvPfS0_ii,@function
        .size           _Z12transpose_v2ILi32ELi16EEvPfS0_ii,(.L_x_2 - _Z12transpose_v2ILi32ELi16EEvPfS0_ii)
        .other          _Z12transpose_v2ILi32ELi16EEvPfS0_ii,@"STO_CUDA_ENTRY STV_DEFAULT"
_Z12transpose_v2ILi32ELi16EEvPfS0_ii:
.text._Z12transpose_v2ILi32ELi16EEvPfS0_ii:
[----:B------:R-:W-:Y:S08]  /*0000*/  LDC R1, c[0x0][0x37c] ;  /* 0x0000df00ff017b82 */ /* 0x000ff00000000800 */
[----:B------:R-:W0:Y:S01]  /*0010*/  LDC R9, c[0x0][0x360] ;  /* 0x0000d800ff097b82 */ /* 0x000e220000000800 */
[----:B------:R-:W0:Y:S01]  /*0020*/  S2R R0, SR_TID.X ;  /* 0x0000000000007919 */ /* 0x000e220000002100 */
[----:B------:R-:W1:Y:S01]  /*0030*/  LDCU.64 UR6, c[0x0][0x390] ;  /* 0x00007200ff0677ac */ /* 0x000e620008000a00 */
[----:B------:R-:W0:Y:S05]  /*0040*/  S2R R10, SR_TID.Y ;  /* 0x00000000000a7919 */ /* 0x000e2a0000002200 */
[----:B------:R-:W2:Y:S08]  /*0050*/  LDC R11, c[0x0][0x364] ;  /* 0x0000d900ff0b7b82 */ /* 0x000eb00000000800 */
[----:B------:R-:W3:Y:S08]  /*0060*/  S2UR UR5, SR_CTAID.Y ;  /* 0x00000000000579c3 */ /* 0x000ef00000002600 */
[----:B------:R-:W4:Y:S01]  /*0070*/  S2UR UR4, SR_CTAID.X ;  /* 0x00000000000479c3 */ /* 0x000f220000002500 */
[----:B--2---:R-:W2:Y:S01]  /*0080*/  I2F.U32.RP R4, R11 ;  /* 0x0000000b00047306 */ /* 0x004ea20000209000 */
[----:B------:R-:W-:-:S07]  /*0090*/  ISETP.NE.U32.AND P2, PT, R11, RZ, PT ;  /* 0x000000ff0b00720c */ /* 0x000fce0003f45070 */
[----:B--2---:R-:W2:Y:S02]  /*00a0*/  MUFU.RCP R4, R4 ;  /* 0x0000000400047308 */ /* 0x004ea40000001000 */
[----:B--2---:R-:W-:-:S06]  /*00b0*/  IADD3 R3, PT, PT, R4, 0xffffffe, RZ ;  /* 0x0ffffffe04037810 */ /* 0x004fcc0007ffe0ff */
[----:B------:R-:W2:Y:S02]  /*00c0*/  F2I.FTZ.U32.TRUNC.NTZ R3, R3 ;  /* 0x0000000300037305 */ /* 0x000ea4000021f000 */
[----:B--2---:R-:W-:-:S05]  /*00d0*/  IADD3 R2, PT, PT, RZ, -R3, RZ ;  /* 0x80000003ff027210 */ /* 0x004fca0007ffe0ff */
[----:B------:R-:W-:Y:S02]  /*00e0*/  IMAD R5, R2, R11, RZ ;  /* 0x0000000b02057224 */ /* 0x000fe400078e02ff */
[----:B------:R-:W-:-:S05]  /*00f0*/  HFMA2 R2, -RZ, RZ, 0, 0 ;  /* 0x00000000ff027431 */ /* 0x000fca00000001ff */
[----:B------:R-:W-:-:S04]  /*0100*/  IMAD.HI.U32 R5, R3, R5, R2 ;  /* 0x0000000503057227 */ /* 0x000fc800078e0002 */
[----:B0-----:R-:W-:Y:S02]  /*0110*/  IMAD R2, R9, R10, R0 ;  /* 0x0000000a09027224 */ /* 0x001fe400078e0200 */
[----:B---3--:R-:W-:Y:S02]  /*0120*/  IMAD R3, R11, UR5, R10 ;  /* 0x000000050b037c24 */ /* 0x008fe4000f8e020a */
[----:B------:R-:W-:-:S05]  /*0130*/  IMAD.HI.U32 R4, R5, R2, RZ ;  /* 0x0000000205047227 */ /* 0x000fca00078e00ff */
[----:B------:R-:W-:-:S05]  /*0140*/  IADD3 R5, PT, PT, -R4, RZ, RZ ;  /* 0x000000ff04057210 */ /* 0x000fca0007ffe1ff */
[----:B------:R-:W-:-:S05]  /*0150*/  IMAD R5, R11, R5, R2 ;  /* 0x000000050b057224 */ /* 0x000fca00078e0202 */
[----:B------:R-:W-:-:S13]  /*0160*/  ISETP.GE.U32.AND P0, PT, R5, R11, PT ;  /* 0x0000000b0500720c */ /* 0x000fda0003f06070 */
[----:B------:R-:W-:Y:S01]  /*0170*/  @P0 IMAD.IADD R5, R5, 0x1, -R11 ;  /* 0x0000000105050824 */ /* 0x000fe200078e0a0b */
[----:B------:R-:W-:-:S04]  /*0180*/  @P0 IADD3 R4, PT, PT, R4, 0x1, RZ ;  /* 0x0000000104040810 */ /* 0x000fc80007ffe0ff */
[----:B------:R-:W-:-:S13]  /*0190*/  ISETP.GE.U32.AND P1, PT, R5, R11, PT ;  /* 0x0000000b0500720c */ /* 0x000fda0003f26070 */
[----:B------:R-:W-:Y:S02]  /*01a0*/  @P1 IADD3 R4, PT, PT, R4, 0x1, RZ ;  /* 0x0000000104041810 */ /* 0x000fe40007ffe0ff */
[----:B------:R-:W-:-:S05]  /*01b0*/  @!P2 LOP3.LUT R4, RZ, R11, RZ, 0x33, !PT ;  /* 0x0000000bff04a212 */ /* 0x000fca00078e33ff */
[--C-:B------:R-:W-:Y:S02]  /*01c0*/  IMAD.MOV R6, RZ, RZ, -R4.reuse ;  /* 0x000000ffff067224 */ /* 0x100fe400078e0a04 */
[----:B----4-:R-:W-:Y:S02]  /*01d0*/  IMAD R8, R9, UR4, R4 ;  /* 0x0000000409087c24 */ /* 0x010fe4000f8e0204 */
[----:B------:R-:W-:Y:S02]  /*01e0*/  IMAD R6, R11, R6, R2 ;  /* 0x000000060b067224 */ /* 0x000fe400078e0202 */
[----:B------:R-:W-:Y:S02]  /*01f0*/  IMAD R2, R9, UR4, R0 ;  /* 0x0000000409027c24 */ /* 0x000fe4000f8e0200 */
[----:B------:R-:W-:Y:S02]  /*0200*/  IMAD R7, R11, UR5, R6 ;  /* 0x000000050b077c24 */ /* 0x000fe4000f8e0206 */
[----:B-1----:R-:W-:-:S03]  /*0210*/  IMAD R5, R3, UR6, R2 ;  /* 0x0000000603057c24 */ /* 0x002fc6000f8e0202 */
[----:B------:R-:W-:Y:S01]  /*0220*/  ISETP.GE.AND P0, PT, R7, UR6, PT ;  /* 0x0000000607007c0c */ /* 0x000fe2000bf06270 */
[----:B------:R-:W-:-:S03]  /*0230*/  IMAD R7, R8, UR7, R7 ;  /* 0x0000000708077c24 */ /* 0x000fc6000f8e0207 */
[----:B------:R-:W-:-:S13]  /*0240*/  ISETP.GE.OR P0, PT, R8, UR7, P0 ;  /* 0x0000000708007c0c */ /* 0x000fda0008706670 */
[----:B------:R-:W-:Y:S05]  /*0250*/  @P0 EXIT ;  /* 0x000000000000094d */ /* 0x000fea0003800000 */
[----:B------:R-:W0:Y:S01]  /*0260*/  LDC.64 R2, c[0x0][0x388] ;  /* 0x0000e200ff027b82 */ /* 0x000e220000000a00 */
[----:B------:R-:W1:Y:S01]  /*0270*/  LDCU.64 UR6, c[0x0][0x358] ;  /* 0x00006b00ff0677ac */ /* 0x000e620008000a00 */
[----:B0-----:R-:W-:-:S05]  /*0280*/  IMAD.WIDE R2, R5, 0x4, R2 ;  /* 0x0000000405027825 */ /* 0x001fca00078e0202 */
[----:B-1----:R0:W2:Y:S01]  /*0290*/  LDG.E R5, desc[UR6][R2.64] ;  /* 0x0000000602057981 */ /* 0x0020a2000c1e1900 */
[----:B------:R-:W1:Y:S01]  /*02a0*/  S2UR UR5, SR_CgaCtaId ;  /* 0x00000000000579c3 */ /* 0x000e620000008800 */
[----:B------:R-:W-:-:S07]  /*02b0*/  UMOV UR4, 0x400 ;  /* 0x0000040000047882 */ /* 0x000fce0000000000 */
[----:B0-----:R-:W0:Y:S01]  /*02c0*/  LDC.64 R2, c[0x0][0x380] ;  /* 0x0000e000ff027b82 */ /* 0x001e220000000a00 */
[----:B-1----:R-:W-:-:S06]  /*02d0*/  ULEA UR4, UR5, UR4, 0x18 ;  /* 0x0000000405047291 */ /* 0x002fcc000f8ec0ff */
[----:B------:R-:W-:Y:S02]  /*02e0*/  LEA R9, R10, UR4, 0x7 ;  /* 0x000000040a097c11 */ /* 0x000fe4000f8e38ff */
[----:B------:R-:W-:Y:S01]  /*02f0*/  LEA R11, R6, UR4, 0x7 ;  /* 0x00000004060b7c11 */ /* 0x000fe2000f8e38ff */
[----:B0-----:R-:W-:Y:S01]  /*0300*/  IMAD.WIDE R2, R7, 0x4, R2 ;  /* 0x0000000407027825 */ /* 0x001fe200078e0202 */
[----:B------:R-:W-:Y:S02]  /*0310*/  LEA R0, R0, R9, 0x2 ;  /* 0x0000000900007211 */ /* 0x000fe400078e10ff */
[----:B------:R-:W-:-:S03]  /*0320*/  LEA R11, R4, R11, 0x2 ;  /* 0x0000000b040b7211 */ /* 0x000fc600078e10ff */
[----:B--2---:R-:W-:Y:S01]  /*0330*/  STS [R0], R5 ;  /* 0x0000000500007388 */ /* 0x004fe20000000800 */
[----:B------:R-:W-:Y:S06]  /*0340*/  BAR.SYNC.DEFER_BLOCKING 0x0 ;  /* 0x0000000000007b1d */ /* 0x000fec0000010000 */
[----:B------:R-:W0:Y:S04]  /*0350*/  LDS R11, [R11] ;  /* 0x000000000b0b7984 */ /* 0x000e280000000800 */
[----:B0-----:R-:W-:Y:S01]  /*0360*/  STG.E desc[UR6][R2.64], R11 ;  /* 0x0000000b02007986 */ /* 0x001fe2000c101906 */
[----:B------:R-:W-:Y:S05]  /*0370*/  EXIT ;  /* 0x000000000000794d */ /* 0x000fea0003800000 */
.L_x_0:
[----:B------:R-:W-:-:S00]  /*0380*/  BRA `(.L_x_0) ;  /* 0xfffffffc00fc7947 */ /* 0x000fc0000383ffff */
[----:B------:R-:W-:-:S00]  /*0390*/  NOP ;  /* 0x0000000000007918 */ /* 0x000fc00000000000 */
        /* <DEDUP_REMOVED lines=14> */
.L_x_2:


//--------------------- .text._Z12transpose_v1PfS_ii --------------------------
	.section	.text._Z12transpose_v1PfS_ii,"ax",@progbits
	.align	128
        .global         _Z12transpose_v1PfS_ii
        .type           _Z12transpose_v1PfS_ii,@function
        .size           _Z12transpose_v1PfS_ii,(.L_x_3 - _Z12transpose_v1PfS_ii)
        .other          _Z12transpose_v1PfS_ii,@"STO_CUDA_ENTRY STV_DEFAULT"
_Z12transpose_v1PfS_ii:
.text._Z12transpose_v1PfS_ii:
[----:B------:R-:W-:Y:S01]  /*0000*/  LDC R1, c[0x0][0x37c] ;  /* 0x0000df00ff017b82 */ /* 0x000fe20000000800 */
[----:B------:R-:W0:Y:S07]  /*0010*/  S2R R7, SR_TID.Y ;  /* 0x0000000000077919 */ /* 0x000e2e0000002200 */
[----:B------:R-:W1:Y:S01]  /*0020*/  LDC R3, c[0x0][0x360] ;  /* 0x0000d800ff037b82 */ /* 0x000e620000000800 */
[----:B------:R-:W2:Y:S01]  /*0030*/  LDCU.64 UR6, c[0x0][0x390] ;  /* 0x00007200ff0677ac */ /* 0x000ea20008000a00 */
[----:B------:R-:W1:Y:S06]  /*0040*/  S2R R0, SR_TID.X ;  /* 0x0000000000007919 */ /* 0x000e6c0000002100 */
[----:B------:R-:W0:Y:S08]  /*0050*/  S2UR UR5, SR_CTAID.Y ;  /* 0x00000000000579c3 */ /* 0x000e300000002600 */
[----:B------:R-:W0:Y:S08]  /*0060*/  LDC R2, c[0x0][0x364] ;  /* 0x0000d900ff027b82 */ /* 0x000e300000000800 */
[----:B------:R-:W1:Y:S01]  /*0070*/  S2UR UR4, SR_CTAID.X ;  /* 0x00000000000479c3 */ /* 0x000e620000002500 */
[----:B0-----:R-:W-:-:S05]  /*0080*/  IMAD R7, R2, UR5, R7 ;  /* 0x0000000502077c24 */ /* 0x001fca000f8e0207 */
[----:B--2---:R-:W-:Y:S01]  /*0090*/  ISETP.GE.AND P0, PT, R7, UR7, PT ;  /* 0x0000000707007c0c */ /* 0x004fe2000bf06270 */
[----:B-1----:R-:W-:-:S05]  /*00a0*/  IMAD R0, R3, UR4, R0 ;  /* 0x0000000403007c24 */ /* 0x002fca000f8e0200 */
[----:B------:R-:W-:-:S13]  /*00b0*/  ISETP.GE.OR P0, PT, R0, UR6, P0 ;  /* 0x0000000600007c0c */ /* 0x000fda0008706670 */
[----:B------:R-:W-:Y:S05]  /*00c0*/  @P0 EXIT ;  /* 0x000000000000094d */ /* 0x000fea0003800000 */
[----:B------:R-:W0:Y:S01]  /*00d0*/  LDC.64 R2, c[0x0][0x388] ;  /* 0x0000e200ff027b82 */ /* 0x000e220000000a00 */
[----:B------:R-:W1:Y:S01]  /*00e0*/  LDCU.64 UR4, c[0x0][0x358] ;  /* 0x00006b00ff0477ac */ /* 0x000e620008000a00 */
[----:B------:R-:W-:-:S04]  /*00f0*/  IMAD R5, R7, UR6, R0 ;  /* 0x0000000607057c24 */ /* 0x000fc8000f8e0200 */
[----:B0-----:R-:W-:Y:S02]  /*0100*/  IMAD.WIDE R2, R5, 0x4, R2 ;  /* 0x0000000405027825 */ /* 0x001fe400078e0202 */
[----:B------:R-:W0:Y:S04]  /*0110*/  LDC.64 R4, c[0x0][0x380] ;  /* 0x0000e000ff047b82 */ /* 0x000e280000000a00 */
[----:B-1----:R-:W2:Y:S01]  /*0120*/  LDG.E R3, desc[UR4][R2.64] ;  /* 0x0000000402037981 */ /* 0x002ea2000c1e1900 */
[----:B------:R-:W-:-:S04]  /*0130*/  IMAD R7, R0, UR7, R7 ;  /* 0x0000000700077c24 */ /* 0x000fc8000f8e0207 */
[----:B0-----:R-:W-:-:S05]  /*0140*/  IMAD.WIDE R4, R7, 0x4, R4 ;  /* 0x0000000407047825 */ /* 0x001fca00078e0204 */
[----:B--2---:R-:W-:Y:S01]  /*0150*/  STG.E desc[UR4][R4.64], R3 ;  /* 0x0000000304007986 */ /* 0x004fe2000c101904 */
[----:B------:R-:W-:Y:S05]  /*0160*/  EXIT ;  /* 0x000000000000794d */ /* 0x000fea0003800000 */
.L_x_1:
        /* <DEDUP_REMOVED lines=9> */
.L_x_3:


//--------------------- .nv.shared._Z12transpose_v2ILi32ELi16EEvPfS0_ii --------------------------
	.section	.nv.shared._Z12transpose_v2ILi32ELi16EEvPfS0_ii,"aw",@nobits
	.sectionflags	@""
	.align	4
.nv.shared._Z12transpose_v2ILi32ELi16EEvPfS0_ii:
	.zero		3072


//--------------------- .nv.shared.reserved.0     --------------------------
	.section	.nv.shared.reserved.0,"aw",@nobits
	.weak		__nv_reservedSMEM_offset_0_alias
	.size		__nv_reservedSMEM_offset_0_alias, 0, 64
	.other		__nv_reservedSMEM_offset_0_alias,@"STO_CUDA_RESERVED_SHARED STV_DEFAULT"
__nv_reservedSMEM_offset_0_alias:
	.zero		0
	.zero		64


//--------------------- .nv.constant0._Z12transpose_v2ILi32ELi16EEvPfS0_ii --------------------------
	.section	.nv.constant0._Z12transpose_v2ILi32ELi16EEvPfS0_ii,"a",@progbits
	.sectionflags	@""
	.align	4
.nv.constant0._Z12transpose_v2ILi32ELi16EEvPfS0_ii:
	.zero		920


//--------------------- .nv.constant0._Z12transpose_v1PfS_ii --------------------------
	.section	.nv.constant0._Z12transpose_v1PfS_ii,"a",@progbits
	.sectionflags	@""
	.align	4
.nv.constant0._Z12transpose_v1PfS_ii:
	.zero		920


//--------------------- SYMBOLS --------------------------

	.type		.nv.reservedSmem.offset0,@object
	.size		.nv.reservedSmem.offset0,0x4
	.type		.nv.reservedSmem.cap,@object
	.size		.nv.reservedSmem.cap,0x4
